//
// Generated by NVIDIA NVVM Compiler
//
// Compiler Build ID: CL-36424714
// Cuda compilation tools, release 13.0, V13.0.88
// Based on NVVM 20.0.0
//

.version 9.0
.target sm_100
.address_size 64

	// .globl	_Z12kernel_shortPfi

.visible .entry _Z12kernel_shortPfi(
	.param .u64 .ptr .align 1 _Z12kernel_shortPfi_param_0,
	.param .u32 _Z12kernel_shortPfi_param_1
)
{
	.reg .pred 	%p<2>;
	.reg .b32 	%r<6>;
	.reg .b32 	%f<3>;
	.reg .b64 	%rd<5>;

	ld.param.u64 	%rd1, [_Z12kernel_shortPfi_param_0];
	ld.param.u32 	%r2, [_Z12kernel_shortPfi_param_1];
	mov.u32 	%r3, %ctaid.x;
	mov.u32 	%r4, %ntid.x;
	mov.u32 	%r5, %tid.x;
	mad.lo.s32 	%r1, %r3, %r4, %r5;
	setp.ge.s32 	%p1, %r1, %r2;
	@%p1 bra 	$L__BB0_2;
	cvta.to.global.u64 	%rd2, %rd1;
	mul.wide.s32 	%rd3, %r1, 4;
	add.s64 	%rd4, %rd2, %rd3;
	ld.global.f32 	%f1, [%rd4];
	add.f32 	%f2, %f1, %f1;
	st.global.f32 	[%rd4], %f2;
$L__BB0_2:
	ret;

}
	// .globl	_Z11kernel_longPfi
.visible .entry _Z11kernel_longPfi(
	.param .u64 .ptr .align 1 _Z11kernel_longPfi_param_0,
	.param .u32 _Z11kernel_longPfi_param_1
)
{
	.reg .pred 	%p<3>;
	.reg .b32 	%r<10>;
	.reg .b32 	%f<12>;
	.reg .b64 	%rd<5>;

	ld.param.u64 	%rd2, [_Z11kernel_longPfi_param_0];
	ld.param.u32 	%r4, [_Z11kernel_longPfi_param_1];
	mov.u32 	%r5, %ctaid.x;
	mov.u32 	%r6, %ntid.x;
	mov.u32 	%r7, %tid.x;
	mad.lo.s32 	%r1, %r5, %r6, %r7;
	setp.ge.s32 	%p1, %r1, %r4;
	@%p1 bra 	$L__BB1_4;
	cvta.to.global.u64 	%rd3, %rd2;
	mul.wide.s32 	%rd4, %r1, 4;
	add.s64 	%rd1, %rd3, %rd4;
	ld.global.f32 	%f11, [%rd1];
	mov.b32 	%r9, 0;
$L__BB1_2:
	fma.rn.f32 	%f4, %f11, 0f3F800347, 0f38D1B717;
	fma.rn.f32 	%f5, %f4, 0f3F800347, 0f38D1B717;
	fma.rn.f32 	%f6, %f5, 0f3F800347, 0f38D1B717;
	fma.rn.f32 	%f7, %f6, 0f3F800347, 0f38D1B717;
	fma.rn.f32 	%f8, %f7, 0f3F800347, 0f38D1B717;
	fma.rn.f32 	%f9, %f8, 0f3F800347, 0f38D1B717;
	fma.rn.f32 	%f10, %f9, 0f3F800347, 0f38D1B717;
	fma.rn.f32 	%f11, %f10, 0f3F800347, 0f38D1B717;
	add.s32 	%r9, %r9, 8;
	setp.ne.s32 	%p2, %r9, 1000;
	@%p2 bra 	$L__BB1_2;
	st.global.f32 	[%rd1], %f11;
$L__BB1_4:
	ret;

}


// ===== COMPILED SASS (sm_100) =====

	.target	sm_100

	.elftype	@"ET_EXEC"


//--------------------- .note.nv.tkinfo           --------------------------
	.section	.note.nv.tkinfo,"",@"SHT_NOTE"
	.sectionflags	@"SHF_NOTE_NV_TKINFO"
	.tkinfo
        /*0018*/ 	.word	0x00000002
        /*0030*/ 	.string	""
        /*0030*/ 	.string	"ptxas"
        /*0030*/ 	.string	"Cuda compilation tools, release 13.0, V13.0.88"
        /*0030*/ 	.string	"Build cuda_13.0.r13.0/compiler.36424714_0"
        /*0030*/ 	.string	"-arch sm_100 -m 64 "



//--------------------- .note.nv.cuinfo           --------------------------
	.section	.note.nv.cuinfo,"",@"SHT_NOTE"
	.sectionflags	@"SHF_NOTE_NV_CUINFO"
        /*0018*/ 	.short	0x0002
        /*001a*/ 	.short	0x0064
        /*001c*/ 	.short	0x0082
	.zero		2


//--------------------- .nv.info                  --------------------------
	.section	.nv.info,"",@"SHT_CUDA_INFO"
	.align	4


	//----- nvinfo : EIATTR_REGCOUNT
	.align		4
        /*0000*/ 	.byte	0x04, 0x2f
        /*0002*/ 	.short	(.L_1 - .L_0)
	.align		4
.L_0:
        /*0004*/ 	.word	index@(_Z12kernel_shortPfi)
        /*0008*/ 	.word	0x00000008


	//----- nvinfo : EIATTR_FRAME_SIZE
	.align		4
.L_1:
        /*000c*/ 	.byte	0x04, 0x11
        /*000e*/ 	.short	(.L_3 - .L_2)
	.align		4
.L_2:
        /*0010*/ 	.word	index@(_Z12kernel_shortPfi)
        /*0014*/ 	.word	0x00000000


	//----- nvinfo : EIATTR_REGCOUNT
	.align		4
.L_3:
        /*0018*/ 	.byte	0x04, 0x2f
        /*001a*/ 	.short	(.L_5 - .L_4)
	.align		4
.L_4:
        /*001c*/ 	.word	index@(_Z11kernel_longPfi)
        /*0020*/ 	.word	0x00000008


	//----- nvinfo : EIATTR_FRAME_SIZE
	.align		4
.L_5:
        /*0024*/ 	.byte	0x04, 0x11
        /*0026*/ 	.short	(.L_7 - .L_6)
	.align		4
.L_6:
        /*0028*/ 	.word	index@(_Z11kernel_longPfi)
        /*002c*/ 	.word	0x00000000


	//----- nvinfo : EIATTR_MIN_STACK_SIZE
	.align		4
.L_7:
        /*0030*/ 	.byte	0x04, 0x12
        /*0032*/ 	.short	(.L_9 - .L_8)
	.align		4
.L_8:
        /*0034*/ 	.word	index@(_Z11kernel_longPfi)
        /*0038*/ 	.word	0x00000000


	//----- nvinfo : EIATTR_MIN_STACK_SIZE
	.align		4
.L_9:
        /*003c*/ 	.byte	0x04, 0x12
        /*003e*/ 	.short	(.L_11 - .L_10)
	.align		4
.L_10:
        /*0040*/ 	.word	index@(_Z12kernel_shortPfi)
        /*0044*/ 	.word	0x00000000
.L_11:


//--------------------- .nv.compat                --------------------------
	.section	.nv.compat,"",@"SHT_CUDA_COMPAT_INFO"
	.align	4
        /*0000*/ 	.byte	0x02, 0x09, 0x00, 0x00, 0x02, 0x02, 0x01, 0x00, 0x02, 0x05, 0x05, 0x00, 0x03, 0x07, 0x01, 0x01
        /*0010*/ 	.byte	0x02, 0x03, 0x00, 0x00, 0x02, 0x06, 0x01, 0x00, 0x04, 0x0b, 0x08, 0x00, 0x09, 0x00, 0x00, 0x00
        /*0020*/ 	.byte	0x00, 0x00, 0x00, 0x00


//--------------------- .nv.info._Z11kernel_longPfi --------------------------
	.section	.nv.info._Z11kernel_longPfi,"",@"SHT_CUDA_INFO"
	.sectionflags	@""
	.align	4


	//----- nvinfo : EIATTR_CUDA_API_VERSION
	.align		4
        /*0000*/ 	.byte	0x04, 0x37
        /*0002*/ 	.short	(.L_13 - .L_12)
.L_12:
        /*0004*/ 	.word	0x00000082


	//----- nvinfo : EIATTR_KPARAM_INFO
	.align		4
.L_13:
        /*0008*/ 	.byte	0x04, 0x17
        /*000a*/ 	.short	(.L_15 - .L_14)
.L_14:
        /*000c*/ 	.word	0x00000000
        /*0010*/ 	.short	0x0001
        /*0012*/ 	.short	0x0008
        /*0014*/ 	.byte	0x00, 0xf0, 0x11, 0x00


	//----- nvinfo : EIATTR_KPARAM_INFO
	.align		4
.L_15:
        /*0018*/ 	.byte	0x04, 0x17
        /*001a*/ 	.short	(.L_17 - .L_16)
.L_16:
        /*001c*/ 	.word	0x00000000
        /*0020*/ 	.short	0x0000
        /*0022*/ 	.short	0x0000
        /*0024*/ 	.byte	0x00, 0xf5, 0x21, 0x00


	//----- nvinfo : EIATTR_SPARSE_MMA_MASK
	.align		4
.L_17:
        /*0028*/ 	.byte	0x03, 0x50
        /*002a*/ 	.short	0x0000


	//----- nvinfo : EIATTR_MAXREG_COUNT
	.align		4
        /*002c*/ 	.byte	0x03, 0x1b
        /*002e*/ 	.short	0x00ff


	//----- nvinfo : EIATTR_MERCURY_ISA_VERSION
	.align		4
        /*0030*/ 	.byte	0x03, 0x5f
        /*0032*/ 	.short	0x0101


	//----- nvinfo : EIATTR_VRC_CTA_INIT_COUNT
	.align		4
        /*0034*/ 	.byte	0x02, 0x4a
	.zero		1
	.zero		1


	//----- nvinfo : EIATTR_EXIT_INSTR_OFFSETS
	.align		4
        /*0038*/ 	.byte	0x04, 0x1c
        /*003a*/ 	.short	(.L_19 - .L_18)


	//   ....[0]....
.L_18:
        /*003c*/ 	.word	0x00000070


	//   ....[1]....
        /*0040*/ 	.word	0x00003f60


	//----- nvinfo : EIATTR_CBANK_PARAM_SIZE
	.align		4
.L_19:
        /*0044*/ 	.byte	0x03, 0x19
        /*0046*/ 	.short	0x000c


	//----- nvinfo : EIATTR_PARAM_CBANK
	.align		4
        /*0048*/ 	.byte	0x04, 0x0a
        /*004a*/ 	.short	(.L_21 - .L_20)
	.align		4
.L_20:
        /*004c*/ 	.word	index@(.nv.constant0._Z11kernel_longPfi)
        /*0050*/ 	.short	0x0380
        /*0052*/ 	.short	0x000c


	//----- nvinfo : EIATTR_SW_WAR
	.align		4
.L_21:
        /*0054*/ 	.byte	0x04, 0x36
        /*0056*/ 	.short	(.L_23 - .L_22)
.L_22:
        /*0058*/ 	.word	0x00000008
.L_23:


//--------------------- .nv.info._Z12kernel_shortPfi --------------------------
	.section	.nv.info._Z12kernel_shortPfi,"",@"SHT_CUDA_INFO"
	.sectionflags	@""
	.align	4


	//----- nvinfo : EIATTR_CUDA_API_VERSION
	.align		4
        /*0000*/ 	.byte	0x04, 0x37
        /*0002*/ 	.short	(.L_25 - .L_24)
.L_24:
        /*0004*/ 	.word	0x00000082


	//----- nvinfo : EIATTR_KPARAM_INFO
	.align		4
.L_25:
        /*0008*/ 	.byte	0x04, 0x17
        /*000a*/ 	.short	(.L_27 - .L_26)
.L_26:
        /*000c*/ 	.word	0x00000000
        /*0010*/ 	.short	0x0001
        /*0012*/ 	.short	0x0008
        /*0014*/ 	.byte	0x00, 0xf0, 0x11, 0x00


	//----- nvinfo : EIATTR_KPARAM_INFO
	.align		4
.L_27:
        /*0018*/ 	.byte	0x04, 0x17
        /*001a*/ 	.short	(.L_29 - .L_28)
.L_28:
        /*001c*/ 	.word	0x00000000
        /*0020*/ 	.short	0x0000
        /*0022*/ 	.short	0x0000
        /*0024*/ 	.byte	0x00, 0xf5, 0x21, 0x00


	//----- nvinfo : EIATTR_SPARSE_MMA_MASK
	.align		4
.L_29:
        /*0028*/ 	.byte	0x03, 0x50
        /*002a*/ 	.short	0x0000


	//----- nvinfo : EIATTR_MAXREG_COUNT
	.align		4
        /*002c*/ 	.byte	0x03, 0x1b
        /*002e*/ 	.short	0x00ff


	//----- nvinfo : EIATTR_MERCURY_ISA_VERSION
	.align		4
        /*0030*/ 	.byte	0x03, 0x5f
        /*0032*/ 	.short	0x0101


	//----- nvinfo : EIATTR_VRC_CTA_INIT_COUNT
	.align		4
        /*0034*/ 	.byte	0x02, 0x4a
	.zero		1
	.zero		1


	//----- nvinfo : EIATTR_EXIT_INSTR_OFFSETS
	.align		4
        /*0038*/ 	.byte	0x04, 0x1c
        /*003a*/ 	.short	(.L_31 - .L_30)


	//   ....[0]....
.L_30:
        /*003c*/ 	.word	0x00000070


	//   ....[1]....
        /*0040*/ 	.word	0x000000e0


	//----- nvinfo : EIATTR_CBANK_PARAM_SIZE
	.align		4
.L_31:
        /*0044*/ 	.byte	0x03, 0x19
        /*0046*/ 	.short	0x000c


	//----- nvinfo : EIATTR_PARAM_CBANK
	.align		4
        /*0048*/ 	.byte	0x04, 0x0a
        /*004a*/ 	.short	(.L_33 - .L_32)
	.align		4
.L_32:
        /*004c*/ 	.word	index@(.nv.constant0._Z12kernel_shortPfi)
        /*0050*/ 	.short	0x0380
        /*0052*/ 	.short	0x000c


	//----- nvinfo : EIATTR_SW_WAR
	.align		4
.L_33:
        /*0054*/ 	.byte	0x04, 0x36
        /*0056*/ 	.short	(.L_35 - .L_34)
.L_34:
        /*0058*/ 	.word	0x00000008
.L_35:


//--------------------- .nv.callgraph             --------------------------
	.section	.nv.callgraph,"",@"SHT_CUDA_CALLGRAPH"
	.align	4
	.sectionentsize	8
	.align		4
        /*0000*/ 	.word	0x00000000
	.align		4
        /*0004*/ 	.word	0xffffffff
	.align		4
        /*0008*/ 	.word	0x00000000
	.align		4
        /*000c*/ 	.word	0xfffffffe
	.align		4
        /*0010*/ 	.word	0x00000000
	.align		4
        /*0014*/ 	.word	0xfffffffd
	.align		4
        /*0018*/ 	.word	0x00000000
	.align		4
        /*001c*/ 	.word	0xfffffffc


//--------------------- .text._Z11kernel_longPfi  --------------------------
	.section	.text._Z11kernel_longPfi,"ax",@progbits
	.align	128
        .global         _Z11kernel_longPfi
        .type           _Z11kernel_longPfi,@function
        .size           _Z11kernel_longPfi,(.L_x_2 - _Z11kernel_longPfi)
        .other          _Z11kernel_longPfi,@"STO_CUDA_ENTRY STV_DEFAULT"
_Z11kernel_longPfi:
.text._Z11kernel_longPfi:
[----:B------:R-:W-:Y:S01]  /*0000*/  LDC R1, c[0x0][0x37c] ;  /* 0x0000df00ff017b82 */ /* 0x000fe20000000800 */
[----:B------:R-:W0:Y:S07]  /*0010*/  S2R R0, SR_TID.X ;  /* 0x0000000000007919 */ /* 0x000e2e0000002100 */
[----:B------:R-:W0:Y:S01]  /*0020*/  S2UR UR4, SR_CTAID.X ;  /* 0x00000000000479c3 */ /* 0x000e220000002500 */
[----:B------:R-:W1:Y:S07]  /*0030*/  LDCU UR5, c[0x0][0x388] ;  /* 0x00007100ff0577ac */ /* 0x000e6e0008000800 */
[----:B------:R-:W0:Y:S02]  /*0040*/  LDC R5, c[0x0][0x360] ;  /* 0x0000d800ff057b82 */ /* 0x000e240000000800 */
[----:B0-----:R-:W-:-:S05]  /*0050*/  IMAD R5, R5, UR4, R0 ;  /* 0x0000000405057c24 */ /* 0x001fca000f8e0200 */
[----:B-1----:R-:W-:-:S13]  /*0060*/  ISETP.GE.AND P0, PT, R5, UR5, PT ;  /* 0x0000000505007c0c */ /* 0x002fda000bf06270 */
[----:B------:R-:W-:Y:S05]  /*0070*/  @P0 EXIT ;  /* 0x000000000000094d */ /* 0x000fea0003800000 */
[----:B------:R-:W0:Y:S01]  /*0080*/  LDC.64 R2, c[0x0][0x380] ;  /* 0x0000e000ff027b82 */ /* 0x000e220000000a00 */
[----:B------:R-:W1:Y:S01]  /*0090*/  LDCU.64 UR4, c[0x0][0x358] ;  /* 0x00006b00ff0477ac */ /* 0x000e620008000a00 */
[----:B0-----:R-:W-:-:S05]  /*00a0*/  IMAD.WIDE R2, R5, 0x4, R2 ;  /* 0x0000000405027825 */ /* 0x001fca00078e0202 */
[----:B-1----:R-:W2:Y:S01]  /*00b0*/  LDG.E R5, desc[UR4][R2.64] ;  /* 0x0000000402057981 */ /* 0x002ea2000c1e1900 */
[----:B------:R-:W-:-:S05]  /*00c0*/  HFMA2 R0, -RZ, RZ, 1.875, 5.0008296966552734375e-05 ;  /* 0x3f800347ff007431 */ /* 0x000fca00000001ff */
[----:B--2---:R-:W-:-:S04]  /*00d0*/  FFMA R5, R5, R0, 9.9999997473787516356e-05 ;  /* 0x38d1b71705057423 */ /* 0x004fc80000000000 */
[----:B------:R-:W-:-:S04]  /*00e0*/  FFMA R5, R5, R0, 9.9999997473787516356e-05 ;  /* 0x38d1b71705057423 */ /* 0x000fc80000000000 */
        /* <DEDUP_REMOVED lines=997> */
[----:B------:R-:W-:-:S05]  /*3f40*/  FFMA R5, R5, R0, 9.9999997473787516356e-05 ;  /* 0x38d1b71705057423 */ /* 0x000fca0000000000 */
[----:B------:R-:W-:Y:S01]  /*3f50*/  STG.E desc[UR4][R2.64], R5 ;  /* 0x0000000502007986 */ /* 0x000fe2000c101904 */
[----:B------:R-:W-:Y:S05]  /*3f60*/  EXIT ;  /* 0x000000000000794d */ /* 0x000fea0003800000 */
.L_x_0:
[----:B------:R-:W-:-:S00]  /*3f70*/  BRA `(.L_x_0) ;  /* 0xfffffffc00fc7947 */ /* 0x000fc0000383ffff */
[----:B------:R-:W-:-:S00]  /*3f80*/  NOP ;  /* 0x0000000000007918 */ /* 0x000fc00000000000 */
[----:B------:R-:W-:-:S00]  /*3f90*/  NOP ;  /* 0x0000000000007918 */ /* 0x000fc00000000000 */
[----:B------:R-:W-:-:S00]  /*3fa0*/  NOP ;  /* 0x0000000000007918 */ /* 0x000fc00000000000 */
[----:B------:R-:W-:-:S00]  /*3fb0*/  NOP ;  /* 0x0000000000007918 */ /* 0x000fc00000000000 */
[----:B------:R-:W-:-:S00]  /*3fc0*/  NOP ;  /* 0x0000000000007918 */ /* 0x000fc00000000000 */
[----:B------:R-:W-:-:S00]  /*3fd0*/  NOP ;  /* 0x0000000000007918 */ /* 0x000fc00000000000 */
[----:B------:R-:W-:-:S00]  /*3fe0*/  NOP ;  /* 0x0000000000007918 */ /* 0x000fc00000000000 */
[----:B------:R-:W-:-:S00]  /*3ff0*/  NOP ;  /* 0x0000000000007918 */ /* 0x000fc00000000000 */
.L_x_2:


//--------------------- .text._Z12kernel_shortPfi --------------------------
	.section	.text._Z12kernel_shortPfi,"ax",@progbits
	.align	128
        .global         _Z12kernel_shortPfi
        .type           _Z12kernel_shortPfi,@function
        .size           _Z12kernel_shortPfi,(.L_x_3 - _Z12kernel_shortPfi)
        .other          _Z12kernel_shortPfi,@"STO_CUDA_ENTRY STV_DEFAULT"
_Z12kernel_shortPfi:
.text._Z12kernel_shortPfi:
        /* <DEDUP_REMOVED lines=11> */
[----:B-1----:R-:W2:Y:S02]  /*00b0*/  LDG.E R0, desc[UR4][R2.64] ;  /* 0x0000000402007981 */ /* 0x002ea4000c1e1900 */
[----:B--2---:R-:W-:-:S05]  /*00c0*/  FADD R5, R0, R0 ;  /* 0x0000000000057221 */ /* 0x004fca0000000000 */
[----:B------:R-:W-:Y:S01]  /*00d0*/  STG.E desc[UR4][R2.64], R5 ;  /* 0x0000000502007986 */ /* 0x000fe2000c101904 */
[----:B------:R-:W-:Y:S05]  /*00e0*/  EXIT ;  /* 0x000000000000794d */ /* 0x000fea0003800000 */
.L_x_1:
        /* <DEDUP_REMOVED lines=9> */
.L_x_3:


//--------------------- .nv.shared.reserved.0     --------------------------
	.section	.nv.shared.reserved.0,"aw",@nobits
	.weak		__nv_reservedSMEM_offset_0_alias
	.size		__nv_reservedSMEM_offset_0_alias, 0, 64
	.other		__nv_reservedSMEM_offset_0_alias,@"STO_CUDA_RESERVED_SHARED STV_DEFAULT"
__nv_reservedSMEM_offset_0_alias:
	.zero		0
	.zero		64


//--------------------- .nv.constant0._Z11kernel_longPfi --------------------------
	.section	.nv.constant0._Z11kernel_longPfi,"a",@progbits
	.sectionflags	@""
	.align	4
.nv.constant0._Z11kernel_longPfi:
	.zero		908


//--------------------- .nv.constant0._Z12kernel_shortPfi --------------------------
	.section	.nv.constant0._Z12kernel_shortPfi,"a",@progbits
	.sectionflags	@""
	.align	4
.nv.constant0._Z12kernel_shortPfi:
	.zero		908


//--------------------- SYMBOLS --------------------------

	.type		.nv.reservedSmem.offset0,@object
	.size		.nv.reservedSmem.offset0,0x4
